//
// Generated by NVIDIA NVVM Compiler
//
// Compiler Build ID: CL-36424714
// Cuda compilation tools, release 13.0, V13.0.88
// Based on NVVM 20.0.0
//

.version 9.0
.target sm_100
.address_size 64

	// .globl	_Z11mul_vec_gpuPiS_S_i

.visible .entry _Z11mul_vec_gpuPiS_S_i(
	.param .u64 .ptr .align 1 _Z11mul_vec_gpuPiS_S_i_param_0,
	.param .u64 .ptr .align 1 _Z11mul_vec_gpuPiS_S_i_param_1,
	.param .u64 .ptr .align 1 _Z11mul_vec_gpuPiS_S_i_param_2,
	.param .u32 _Z11mul_vec_gpuPiS_S_i_param_3
)
{
	.reg .pred 	%p<2>;
	.reg .b32 	%r<9>;
	.reg .b64 	%rd<11>;

	ld.param.u64 	%rd1, [_Z11mul_vec_gpuPiS_S_i_param_0];
	ld.param.u64 	%rd2, [_Z11mul_vec_gpuPiS_S_i_param_1];
	ld.param.u64 	%rd3, [_Z11mul_vec_gpuPiS_S_i_param_2];
	ld.param.u32 	%r2, [_Z11mul_vec_gpuPiS_S_i_param_3];
	mov.u32 	%r3, %ntid.x;
	mov.u32 	%r4, %ctaid.x;
	mov.u32 	%r5, %tid.x;
	mad.lo.s32 	%r1, %r3, %r4, %r5;
	setp.ge.s32 	%p1, %r1, %r2;
	@%p1 bra 	$L__BB0_2;
	cvta.to.global.u64 	%rd4, %rd1;
	cvta.to.global.u64 	%rd5, %rd2;
	cvta.to.global.u64 	%rd6, %rd3;
	mul.wide.s32 	%rd7, %r1, 4;
	add.s64 	%rd8, %rd4, %rd7;
	ld.global.u32 	%r6, [%rd8];
	add.s64 	%rd9, %rd5, %rd7;
	ld.global.u32 	%r7, [%rd9];
	mul.lo.s32 	%r8, %r7, %r6;
	add.s64 	%rd10, %rd6, %rd7;
	st.global.u32 	[%rd10], %r8;
$L__BB0_2:
	ret;

}


// ===== COMPILED SASS (sm_100) =====

	.target	sm_100

	.elftype	@"ET_EXEC"


//--------------------- .note.nv.tkinfo           --------------------------
	.section	.note.nv.tkinfo,"",@"SHT_NOTE"
	.sectionflags	@"SHF_NOTE_NV_TKINFO"
	.tkinfo
        /*0018*/ 	.word	0x00000002
        /*0030*/ 	.string	""
        /*0030*/ 	.string	"ptxas"
        /*0030*/ 	.string	"Cuda compilation tools, release 13.0, V13.0.88"
        /*0030*/ 	.string	"Build cuda_13.0.r13.0/compiler.36424714_0"
        /*0030*/ 	.string	"-arch sm_100 -m 64 "



//--------------------- .note.nv.cuinfo           --------------------------
	.section	.note.nv.cuinfo,"",@"SHT_NOTE"
	.sectionflags	@"SHF_NOTE_NV_CUINFO"
        /*0018*/ 	.short	0x0002
        /*001a*/ 	.short	0x0064
        /*001c*/ 	.short	0x0082
	.zero		2


//--------------------- .nv.info                  --------------------------
	.section	.nv.info,"",@"SHT_CUDA_INFO"
	.align	4


	//----- nvinfo : EIATTR_REGCOUNT
	.align		4
        /*0000*/ 	.byte	0x04, 0x2f
        /*0002*/ 	.short	(.L_1 - .L_0)
	.align		4
.L_0:
        /*0004*/ 	.word	index@(_Z11mul_vec_gpuPiS_S_i)
        /*0008*/ 	.word	0x0000000c


	//----- nvinfo : EIATTR_FRAME_SIZE
	.align		4
.L_1:
        /*000c*/ 	.byte	0x04, 0x11
        /*000e*/ 	.short	(.L_3 - .L_2)
	.align		4
.L_2:
        /*0010*/ 	.word	index@(_Z11mul_vec_gpuPiS_S_i)
        /*0014*/ 	.word	0x00000000


	//----- nvinfo : EIATTR_MIN_STACK_SIZE
	.align		4
.L_3:
        /*0018*/ 	.byte	0x04, 0x12
        /*001a*/ 	.short	(.L_5 - .L_4)
	.align		4
.L_4:
        /*001c*/ 	.word	index@(_Z11mul_vec_gpuPiS_S_i)
        /*0020*/ 	.word	0x00000000
.L_5:


//--------------------- .nv.compat                --------------------------
	.section	.nv.compat,"",@"SHT_CUDA_COMPAT_INFO"
	.align	4
        /*0000*/ 	.byte	0x02, 0x09, 0x00, 0x00, 0x02, 0x02, 0x01, 0x00, 0x02, 0x05, 0x05, 0x00, 0x03, 0x07, 0x01, 0x01
        /*0010*/ 	.byte	0x02, 0x03, 0x00, 0x00, 0x02, 0x06, 0x01, 0x00, 0x04, 0x0b, 0x08, 0x00, 0x09, 0x00, 0x00, 0x00
        /*0020*/ 	.byte	0x00, 0x00, 0x00, 0x00


//--------------------- .nv.info._Z11mul_vec_gpuPiS_S_i --------------------------
	.section	.nv.info._Z11mul_vec_gpuPiS_S_i,"",@"SHT_CUDA_INFO"
	.sectionflags	@""
	.align	4


	//----- nvinfo : EIATTR_CUDA_API_VERSION
	.align		4
        /*0000*/ 	.byte	0x04, 0x37
        /*0002*/ 	.short	(.L_7 - .L_6)
.L_6:
        /*0004*/ 	.word	0x00000082


	//----- nvinfo : EIATTR_KPARAM_INFO
	.align		4
.L_7:
        /*0008*/ 	.byte	0x04, 0x17
        /*000a*/ 	.short	(.L_9 - .L_8)
.L_8:
        /*000c*/ 	.word	0x00000000
        /*0010*/ 	.short	0x0003
        /*0012*/ 	.short	0x0018
        /*0014*/ 	.byte	0x00, 0xf0, 0x11, 0x00


	//----- nvinfo : EIATTR_KPARAM_INFO
	.align		4
.L_9:
        /*0018*/ 	.byte	0x04, 0x17
        /*001a*/ 	.short	(.L_11 - .L_10)
.L_10:
        /*001c*/ 	.word	0x00000000
        /*0020*/ 	.short	0x0002
        /*0022*/ 	.short	0x0010
        /*0024*/ 	.byte	0x00, 0xf5, 0x21, 0x00


	//----- nvinfo : EIATTR_KPARAM_INFO
	.align		4
.L_11:
        /*0028*/ 	.byte	0x04, 0x17
        /*002a*/ 	.short	(.L_13 - .L_12)
.L_12:
        /*002c*/ 	.word	0x00000000
        /*0030*/ 	.short	0x0001
        /*0032*/ 	.short	0x0008
        /*0034*/ 	.byte	0x00, 0xf5, 0x21, 0x00


	//----- nvinfo : EIATTR_KPARAM_INFO
	.align		4
.L_13:
        /*0038*/ 	.byte	0x04, 0x17
        /*003a*/ 	.short	(.L_15 - .L_14)
.L_14:
        /*003c*/ 	.word	0x00000000
        /*0040*/ 	.short	0x0000
        /*0042*/ 	.short	0x0000
        /*0044*/ 	.byte	0x00, 0xf5, 0x21, 0x00


	//----- nvinfo : EIATTR_SPARSE_MMA_MASK
	.align		4
.L_15:
        /*0048*/ 	.byte	0x03, 0x50
        /*004a*/ 	.short	0x0000


	//----- nvinfo : EIATTR_MAXREG_COUNT
	.align		4
        /*004c*/ 	.byte	0x03, 0x1b
        /*004e*/ 	.short	0x00ff


	//----- nvinfo : EIATTR_MERCURY_ISA_VERSION
	.align		4
        /*0050*/ 	.byte	0x03, 0x5f
        /*0052*/ 	.short	0x0101


	//----- nvinfo : EIATTR_VRC_CTA_INIT_COUNT
	.align		4
        /*0054*/ 	.byte	0x02, 0x4a
	.zero		1
	.zero		1


	//----- nvinfo : EIATTR_EXIT_INSTR_OFFSETS
	.align		4
        /*0058*/ 	.byte	0x04, 0x1c
        /*005a*/ 	.short	(.L_17 - .L_16)


	//   ....[0]....
.L_16:
        /*005c*/ 	.word	0x00000070


	//   ....[1]....
        /*0060*/ 	.word	0x00000130


	//----- nvinfo : EIATTR_CBANK_PARAM_SIZE
	.align		4
.L_17:
        /*0064*/ 	.byte	0x03, 0x19
        /*0066*/ 	.short	0x001c


	//----- nvinfo : EIATTR_PARAM_CBANK
	.align		4
        /*0068*/ 	.byte	0x04, 0x0a
        /*006a*/ 	.short	(.L_19 - .L_18)
	.align		4
.L_18:
        /*006c*/ 	.word	index@(.nv.constant0._Z11mul_vec_gpuPiS_S_i)
        /*0070*/ 	.short	0x0380
        /*0072*/ 	.short	0x001c


	//----- nvinfo : EIATTR_SW_WAR
	.align		4
.L_19:
        /*0074*/ 	.byte	0x04, 0x36
        /*0076*/ 	.short	(.L_21 - .L_20)
.L_20:
        /*0078*/ 	.word	0x00000008
.L_21:


//--------------------- .nv.callgraph             --------------------------
	.section	.nv.callgraph,"",@"SHT_CUDA_CALLGRAPH"
	.align	4
	.sectionentsize	8
	.align		4
        /*0000*/ 	.word	0x00000000
	.align		4
        /*0004*/ 	.word	0xffffffff
	.align		4
        /*0008*/ 	.word	0x00000000
	.align		4
        /*000c*/ 	.word	0xfffffffe
	.align		4
        /*0010*/ 	.word	0x00000000
	.align		4
        /*0014*/ 	.word	0xfffffffd
	.align		4
        /*0018*/ 	.word	0x00000000
	.align		4
        /*001c*/ 	.word	0xfffffffc


//--------------------- .text._Z11mul_vec_gpuPiS_S_i --------------------------
	.section	.text._Z11mul_vec_gpuPiS_S_i,"ax",@progbits
	.align	128
        .global         _Z11mul_vec_gpuPiS_S_i
        .type           _Z11mul_vec_gpuPiS_S_i,@function
        .size           _Z11mul_vec_gpuPiS_S_i,(.L_x_1 - _Z11mul_vec_gpuPiS_S_i)
        .other          _Z11mul_vec_gpuPiS_S_i,@"STO_CUDA_ENTRY STV_DEFAULT"
_Z11mul_vec_gpuPiS_S_i:
.text._Z11mul_vec_gpuPiS_S_i:
[----:B------:R-:W-:Y:S01]  /*0000*/  LDC R1, c[0x0][0x37c] ;  /* 0x0000df00ff017b82 */ /* 0x000fe20000000800 */
[----:B------:R-:W0:Y:S01]  /*0010*/  S2R R9, SR_CTAID.X ;  /* 0x0000000000097919 */ /* 0x000e220000002500 */
[----:B------:R-:W0:Y:S01]  /*0020*/  LDCU UR4, c[0x0][0x360] ;  /* 0x00006c00ff0477ac */ /* 0x000e220008000800 */
[----:B------:R-:W0:Y:S01]  /*0030*/  S2R R0, SR_TID.X ;  /* 0x0000000000007919 */ /* 0x000e220000002100 */
[----:B------:R-:W1:Y:S01]  /*0040*/  LDCU UR5, c[0x0][0x398] ;  /* 0x00007300ff0577ac */ /* 0x000e620008000800 */
[----:B0-----:R-:W-:-:S05]  /*0050*/  IMAD R9, R9, UR4, R0 ;  /* 0x0000000409097c24 */ /* 0x001fca000f8e0200 */
[----:B-1----:R-:W-:-:S13]  /*0060*/  ISETP.GE.AND P0, PT, R9, UR5, PT ;  /* 0x0000000509007c0c */ /* 0x002fda000bf06270 */
[----:B------:R-:W-:Y:S05]  /*0070*/  @P0 EXIT ;  /* 0x000000000000094d */ /* 0x000fea0003800000 */
[----:B------:R-:W0:Y:S01]  /*0080*/  LDC.64 R2, c[0x0][0x380] ;  /* 0x0000e000ff027b82 */ /* 0x000e220000000a00 */
[----:B------:R-:W1:Y:S07]  /*0090*/  LDCU.64 UR4, c[0x0][0x358] ;  /* 0x00006b00ff0477ac */ /* 0x000e6e0008000a00 */
[----:B------:R-:W2:Y:S08]  /*00a0*/  LDC.64 R4, c[0x0][0x388] ;  /* 0x0000e200ff047b82 */ /* 0x000eb00000000a00 */
[----:B------:R-:W3:Y:S01]  /*00b0*/  LDC.64 R6, c[0x0][0x390] ;  /* 0x0000e400ff067b82 */ /* 0x000ee20000000a00 */
[----:B0-----:R-:W-:-:S06]  /*00c0*/  IMAD.WIDE R2, R9, 0x4, R2 ;  /* 0x0000000409027825 */ /* 0x001fcc00078e0202 */
[----:B-1----:R-:W4:Y:S01]  /*00d0*/  LDG.E R2, desc[UR4][R2.64] ;  /* 0x0000000402027981 */ /* 0x002f22000c1e1900 */
[----:B--2---:R-:W-:-:S06]  /*00e0*/  IMAD.WIDE R4, R9, 0x4, R4 ;  /* 0x0000000409047825 */ /* 0x004fcc00078e0204 */
[----:B------:R-:W4:Y:S01]  /*00f0*/  LDG.E R5, desc[UR4][R4.64] ;  /* 0x0000000404057981 */ /* 0x000f22000c1e1900 */
[----:B---3--:R-:W-:-:S04]  /*0100*/  IMAD.WIDE R6, R9, 0x4, R6 ;  /* 0x0000000409067825 */ /* 0x008fc800078e0206 */
[----:B----4-:R-:W-:-:S05]  /*0110*/  IMAD R9, R2, R5, RZ ;  /* 0x0000000502097224 */ /* 0x010fca00078e02ff */
[----:B------:R-:W-:Y:S01]  /*0120*/  STG.E desc[UR4][R6.64], R9 ;  /* 0x0000000906007986 */ /* 0x000fe2000c101904 */
[----:B------:R-:W-:Y:S05]  /*0130*/  EXIT ;  /* 0x000000000000794d */ /* 0x000fea0003800000 */
.L_x_0:
[----:B------:R-:W-:-:S00]  /*0140*/  BRA `(.L_x_0) ;  /* 0xfffffffc00fc7947 */ /* 0x000fc0000383ffff */
[----:B------:R-:W-:-:S00]  /*0150*/  NOP ;  /* 0x0000000000007918 */ /* 0x000fc00000000000 */
        /* <DEDUP_REMOVED lines=10> */
.L_x_1:


//--------------------- .nv.shared.reserved.0     --------------------------
	.section	.nv.shared.reserved.0,"aw",@nobits
	.weak		__nv_reservedSMEM_offset_0_alias
	.size		__nv_reservedSMEM_offset_0_alias, 0, 64
	.other		__nv_reservedSMEM_offset_0_alias,@"STO_CUDA_RESERVED_SHARED STV_DEFAULT"
__nv_reservedSMEM_offset_0_alias:
	.zero		0
	.zero		64


//--------------------- .nv.constant0._Z11mul_vec_gpuPiS_S_i --------------------------
	.section	.nv.constant0._Z11mul_vec_gpuPiS_S_i,"a",@progbits
	.sectionflags	@""
	.align	4
.nv.constant0._Z11mul_vec_gpuPiS_S_i:
	.zero		924


//--------------------- SYMBOLS --------------------------

	.type		.nv.reservedSmem.offset0,@object
	.size		.nv.reservedSmem.offset0,0x4
